//
// Generated by NVIDIA NVVM Compiler
//
// Compiler Build ID: CL-36424714
// Cuda compilation tools, release 13.0, V13.0.88
// Based on NVVM 20.0.0
//

.version 9.0
.target sm_100
.address_size 64

	// .globl	_Z7_conv2dPfS_iii
.const .align 4 .b8 F[100];
// _ZZ7_conv2dPfS_iiiE3N_s has been demoted

.visible .entry _Z7_conv2dPfS_iii(
	.param .u64 .ptr .align 1 _Z7_conv2dPfS_iii_param_0,
	.param .u64 .ptr .align 1 _Z7_conv2dPfS_iii_param_1,
	.param .u32 _Z7_conv2dPfS_iii_param_2,
	.param .u32 _Z7_conv2dPfS_iii_param_3,
	.param .u32 _Z7_conv2dPfS_iii_param_4
)
{
	.reg .pred 	%p<56>;
	.reg .b32 	%r<99>;
	.reg .b32 	%f<68>;
	.reg .b64 	%rd<49>;
	// demoted variable
	.shared .align 4 .b8 _ZZ7_conv2dPfS_iiiE3N_s[4096];
	ld.param.u64 	%rd7, [_Z7_conv2dPfS_iii_param_0];
	ld.param.u64 	%rd6, [_Z7_conv2dPfS_iii_param_1];
	ld.param.u32 	%r33, [_Z7_conv2dPfS_iii_param_2];
	ld.param.u32 	%r31, [_Z7_conv2dPfS_iii_param_3];
	ld.param.u32 	%r32, [_Z7_conv2dPfS_iii_param_4];
	cvta.to.global.u64 	%rd1, %rd7;
	mov.u32 	%r34, %ctaid.x;
	mov.u32 	%r35, %ntid.x;
	mov.u32 	%r1, %tid.x;
	mad.lo.s32 	%r2, %r34, %r35, %r1;
	mov.u32 	%r36, %ctaid.y;
	mov.u32 	%r37, %ntid.y;
	mul.lo.s32 	%r3, %r36, %r37;
	mov.u32 	%r4, %tid.y;
	add.s32 	%r38, %r3, %r4;
	setp.lt.s32 	%p3, %r2, %r31;
	setp.lt.s32 	%p4, %r38, %r33;
	and.pred  	%p1, %p3, %p4;
	not.pred 	%p5, %p1;
	@%p5 bra 	$L__BB0_2;
	mad.lo.s32 	%r45, %r31, %r38, %r2;
	mul.wide.s32 	%rd8, %r45, 4;
	add.s64 	%rd9, %rd1, %rd8;
	ld.global.f32 	%f26, [%rd9];
	shl.b32 	%r46, %r4, 7;
	mov.u32 	%r47, _ZZ7_conv2dPfS_iiiE3N_s;
	add.s32 	%r48, %r47, %r46;
	shl.b32 	%r49, %r1, 2;
	add.s32 	%r50, %r48, %r49;
	st.shared.f32 	[%r50], %f26;
	bra.uni 	$L__BB0_3;
$L__BB0_2:
	shl.b32 	%r39, %r4, 7;
	mov.u32 	%r40, _ZZ7_conv2dPfS_iiiE3N_s;
	add.s32 	%r41, %r40, %r39;
	shl.b32 	%r42, %r1, 2;
	add.s32 	%r43, %r41, %r42;
	mov.b32 	%r44, 0;
	st.shared.u32 	[%r43], %r44;
$L__BB0_3:
	bar.sync 	0;
	@%p5 bra 	$L__BB0_47;
	setp.lt.s32 	%p7, %r32, 0;
	mov.f32 	%f62, 0f00000000;
	@%p7 bra 	$L__BB0_46;
	shl.b32 	%r6, %r32, 1;
	sub.s32 	%r7, %r4, %r32;
	sub.s32 	%r8, %r1, %r32;
	sub.s32 	%r9, %r2, %r32;
	max.s32 	%r10, %r6, 0;
	mov.f32 	%f62, 0f00000000;
	mov.b32 	%r96, 0;
	mov.u64 	%rd34, F;
	cvt.s64.s32 	%rd41, %r9;
$L__BB0_6:
	mov.u32 	%r11, %r96;
	setp.lt.s32 	%p8, %r6, 3;
	add.s32 	%r12, %r11, %r7;
	add.s32 	%r53, %r12, %r3;
	setp.lt.s32 	%p9, %r53, 0;
	setp.ge.s32 	%p10, %r53, %r33;
	or.pred  	%p2, %p9, %p10;
	mad.lo.s32 	%r13, %r11, %r6, %r11;
	mul.lo.s32 	%r14, %r53, %r31;
	shl.b32 	%r54, %r12, 7;
	mov.u32 	%r55, _ZZ7_conv2dPfS_iiiE3N_s;
	add.s32 	%r15, %r55, %r54;
	mov.b32 	%r98, 0;
	@%p8 bra 	$L__BB0_29;
	mov.b32 	%r97, 0;
	cvt.u64.u32 	%rd18, %r13;
	cvt.s64.s32 	%rd24, %r14;
$L__BB0_8:
	setp.gt.u32 	%p11, %r12, 31;
	@%p11 bra 	$L__BB0_11;
	add.s32 	%r17, %r97, %r8;
	setp.gt.u32 	%p12, %r17, 31;
	@%p12 bra 	$L__BB0_11;
	add.s32 	%r59, %r97, %r13;
	mul.wide.u32 	%rd15, %r59, 4;
	add.s64 	%rd17, %rd34, %rd15;
	ld.const.f32 	%f31, [%rd17];
	shl.b32 	%r60, %r17, 2;
	add.s32 	%r61, %r15, %r60;
	ld.shared.f32 	%f32, [%r61];
	fma.rn.f32 	%f62, %f31, %f32, %f62;
	bra.uni 	$L__BB0_13;
$L__BB0_11:
	add.s32 	%r18, %r97, %r9;
	setp.lt.s32 	%p13, %r18, 0;
	setp.ge.s32 	%p14, %r18, %r31;
	or.pred  	%p15, %p13, %p14;
	or.pred  	%p16, %p15, %p2;
	@%p16 bra 	$L__BB0_13;
	add.s32 	%r57, %r97, %r13;
	mul.wide.u32 	%rd10, %r57, 4;
	mov.u64 	%rd11, F;
	add.s64 	%rd12, %rd11, %rd10;
	ld.const.f32 	%f29, [%rd12];
	add.s32 	%r58, %r18, %r14;
	mul.wide.s32 	%rd13, %r58, 4;
	add.s64 	%rd14, %rd1, %rd13;
	ld.global.f32 	%f30, [%rd14];
	fma.rn.f32 	%f62, %f29, %f30, %f62;
$L__BB0_13:
	add.s32 	%r19, %r97, 1;
	cvt.s64.s32 	%rd19, %r97;
	add.s64 	%rd20, %rd19, %rd18;
	shl.b64 	%rd21, %rd20, 2;
	add.s64 	%rd2, %rd34, %rd21;
	add.s64 	%rd25, %rd19, %rd41;
	add.s64 	%rd26, %rd25, %rd24;
	shl.b64 	%rd27, %rd26, 2;
	add.s64 	%rd3, %rd1, %rd27;
	@%p11 bra 	$L__BB0_15;
	add.s32 	%r62, %r19, %r8;
	setp.lt.u32 	%p18, %r62, 32;
	@%p18 bra 	$L__BB0_17;
$L__BB0_15:
	add.s32 	%r63, %r19, %r9;
	setp.lt.s32 	%p19, %r63, 0;
	setp.ge.s32 	%p20, %r63, %r31;
	or.pred  	%p21, %p19, %p20;
	or.pred  	%p22, %p21, %p2;
	@%p22 bra 	$L__BB0_18;
	ld.const.f32 	%f33, [%rd2+4];
	ld.global.f32 	%f34, [%rd3+4];
	fma.rn.f32 	%f62, %f33, %f34, %f62;
	bra.uni 	$L__BB0_18;
$L__BB0_17:
	add.s32 	%r64, %r97, %r8;
	ld.const.f32 	%f35, [%rd2+4];
	shl.b32 	%r65, %r64, 2;
	add.s32 	%r66, %r15, %r65;
	ld.shared.f32 	%f36, [%r66+4];
	fma.rn.f32 	%f62, %f35, %f36, %f62;
$L__BB0_18:
	add.s32 	%r20, %r97, 2;
	@%p11 bra 	$L__BB0_20;
	add.s32 	%r67, %r20, %r8;
	setp.lt.u32 	%p24, %r67, 32;
	@%p24 bra 	$L__BB0_22;
$L__BB0_20:
	add.s32 	%r68, %r20, %r9;
	setp.lt.s32 	%p25, %r68, 0;
	setp.ge.s32 	%p26, %r68, %r31;
	or.pred  	%p27, %p25, %p26;
	or.pred  	%p28, %p27, %p2;
	@%p28 bra 	$L__BB0_23;
	ld.const.f32 	%f37, [%rd2+8];
	ld.global.f32 	%f38, [%rd3+8];
	fma.rn.f32 	%f62, %f37, %f38, %f62;
	bra.uni 	$L__BB0_23;
$L__BB0_22:
	add.s32 	%r69, %r97, %r8;
	ld.const.f32 	%f39, [%rd2+8];
	shl.b32 	%r70, %r69, 2;
	add.s32 	%r71, %r15, %r70;
	ld.shared.f32 	%f40, [%r71+8];
	fma.rn.f32 	%f62, %f39, %f40, %f62;
$L__BB0_23:
	add.s32 	%r21, %r97, 3;
	@%p11 bra 	$L__BB0_25;
	add.s32 	%r72, %r21, %r8;
	setp.lt.u32 	%p30, %r72, 32;
	@%p30 bra 	$L__BB0_27;
$L__BB0_25:
	add.s32 	%r73, %r21, %r9;
	setp.lt.s32 	%p31, %r73, 0;
	setp.ge.s32 	%p32, %r73, %r31;
	or.pred  	%p33, %p31, %p32;
	or.pred  	%p34, %p33, %p2;
	@%p34 bra 	$L__BB0_28;
	ld.const.f32 	%f41, [%rd2+12];
	ld.global.f32 	%f42, [%rd3+12];
	fma.rn.f32 	%f62, %f41, %f42, %f62;
	bra.uni 	$L__BB0_28;
$L__BB0_27:
	add.s32 	%r74, %r97, %r8;
	ld.const.f32 	%f43, [%rd2+12];
	shl.b32 	%r75, %r74, 2;
	add.s32 	%r76, %r15, %r75;
	ld.shared.f32 	%f44, [%r76+12];
	fma.rn.f32 	%f62, %f43, %f44, %f62;
$L__BB0_28:
	add.s32 	%r97, %r97, 4;
	add.s32 	%r77, %r10, 1;
	and.b32  	%r98, %r77, 2147483644;
	setp.ne.s32 	%p35, %r97, %r98;
	@%p35 bra 	$L__BB0_8;
$L__BB0_29:
	setp.gt.u32 	%p36, %r12, 31;
	@%p36 bra 	$L__BB0_31;
	add.s32 	%r25, %r98, %r8;
	setp.lt.u32 	%p37, %r25, 32;
	@%p37 bra 	$L__BB0_33;
$L__BB0_31:
	add.s32 	%r26, %r98, %r9;
	setp.lt.s32 	%p38, %r26, 0;
	setp.ge.s32 	%p39, %r26, %r31;
	or.pred  	%p40, %p38, %p39;
	or.pred  	%p41, %p40, %p2;
	@%p41 bra 	$L__BB0_34;
	add.s32 	%r78, %r98, %r13;
	mul.wide.u32 	%rd28, %r78, 4;
	add.s64 	%rd30, %rd34, %rd28;
	ld.const.f32 	%f45, [%rd30];
	add.s32 	%r79, %r26, %r14;
	mul.wide.s32 	%rd31, %r79, 4;
	add.s64 	%rd32, %rd1, %rd31;
	ld.global.f32 	%f46, [%rd32];
	fma.rn.f32 	%f62, %f45, %f46, %f62;
	bra.uni 	$L__BB0_34;
$L__BB0_33:
	add.s32 	%r80, %r98, %r13;
	mul.wide.u32 	%rd33, %r80, 4;
	add.s64 	%rd35, %rd34, %rd33;
	ld.const.f32 	%f47, [%rd35];
	shl.b32 	%r81, %r25, 2;
	add.s32 	%r82, %r15, %r81;
	ld.shared.f32 	%f48, [%r82];
	fma.rn.f32 	%f62, %f47, %f48, %f62;
$L__BB0_34:
	add.s32 	%r83, %r10, 1;
	and.b32  	%r84, %r83, 3;
	setp.eq.s32 	%p42, %r84, 1;
	add.s32 	%r27, %r98, 1;
	@%p42 bra 	$L__BB0_45;
	cvt.u64.u32 	%rd36, %r13;
	cvt.u64.u32 	%rd37, %r98;
	add.s64 	%rd38, %rd37, %rd36;
	shl.b64 	%rd39, %rd38, 2;
	add.s64 	%rd4, %rd34, %rd39;
	cvt.s64.s32 	%rd42, %r14;
	add.s64 	%rd43, %rd37, %rd41;
	add.s64 	%rd44, %rd43, %rd42;
	shl.b64 	%rd45, %rd44, 2;
	add.s64 	%rd5, %rd1, %rd45;
	@%p36 bra 	$L__BB0_37;
	add.s32 	%r85, %r27, %r8;
	setp.lt.u32 	%p44, %r85, 32;
	@%p44 bra 	$L__BB0_39;
$L__BB0_37:
	add.s32 	%r86, %r27, %r9;
	setp.lt.s32 	%p45, %r86, 0;
	setp.ge.s32 	%p46, %r86, %r31;
	or.pred  	%p47, %p45, %p46;
	or.pred  	%p48, %p47, %p2;
	@%p48 bra 	$L__BB0_40;
	ld.const.f32 	%f49, [%rd4+4];
	ld.global.f32 	%f50, [%rd5+4];
	fma.rn.f32 	%f62, %f49, %f50, %f62;
	bra.uni 	$L__BB0_40;
$L__BB0_39:
	add.s32 	%r87, %r98, %r8;
	ld.const.f32 	%f51, [%rd4+4];
	shl.b32 	%r88, %r87, 2;
	add.s32 	%r89, %r15, %r88;
	ld.shared.f32 	%f52, [%r89+4];
	fma.rn.f32 	%f62, %f51, %f52, %f62;
$L__BB0_40:
	add.s32 	%r28, %r98, 2;
	@%p36 bra 	$L__BB0_42;
	add.s32 	%r90, %r28, %r8;
	setp.lt.u32 	%p50, %r90, 32;
	@%p50 bra 	$L__BB0_44;
$L__BB0_42:
	add.s32 	%r91, %r28, %r9;
	setp.lt.s32 	%p51, %r91, 0;
	setp.ge.s32 	%p52, %r91, %r31;
	or.pred  	%p53, %p51, %p52;
	or.pred  	%p54, %p53, %p2;
	@%p54 bra 	$L__BB0_45;
	ld.const.f32 	%f53, [%rd4+8];
	ld.global.f32 	%f54, [%rd5+8];
	fma.rn.f32 	%f62, %f53, %f54, %f62;
	bra.uni 	$L__BB0_45;
$L__BB0_44:
	add.s32 	%r92, %r98, %r8;
	ld.const.f32 	%f55, [%rd4+8];
	shl.b32 	%r93, %r92, 2;
	add.s32 	%r94, %r15, %r93;
	ld.shared.f32 	%f56, [%r94+8];
	fma.rn.f32 	%f62, %f55, %f56, %f62;
$L__BB0_45:
	add.s32 	%r96, %r11, 1;
	setp.ne.s32 	%p55, %r11, %r10;
	@%p55 bra 	$L__BB0_6;
$L__BB0_46:
	mad.lo.s32 	%r95, %r31, %r38, %r2;
	cvta.to.global.u64 	%rd46, %rd6;
	mul.wide.s32 	%rd47, %r95, 4;
	add.s64 	%rd48, %rd46, %rd47;
	st.global.f32 	[%rd48], %f62;
$L__BB0_47:
	ret;

}


// ===== COMPILED SASS (sm_100) =====

	.target	sm_100

	.elftype	@"ET_EXEC"


//--------------------- .note.nv.tkinfo           --------------------------
	.section	.note.nv.tkinfo,"",@"SHT_NOTE"
	.sectionflags	@"SHF_NOTE_NV_TKINFO"
	.tkinfo
        /*0018*/ 	.word	0x00000002
        /*0030*/ 	.string	""
        /*0030*/ 	.string	"ptxas"
        /*0030*/ 	.string	"Cuda compilation tools, release 13.0, V13.0.88"
        /*0030*/ 	.string	"Build cuda_13.0.r13.0/compiler.36424714_0"
        /*0030*/ 	.string	"-arch sm_100 -m 64 "



//--------------------- .note.nv.cuinfo           --------------------------
	.section	.note.nv.cuinfo,"",@"SHT_NOTE"
	.sectionflags	@"SHF_NOTE_NV_CUINFO"
        /*0018*/ 	.short	0x0002
        /*001a*/ 	.short	0x0064
        /*001c*/ 	.short	0x0082
	.zero		2


//--------------------- .nv.info                  --------------------------
	.section	.nv.info,"",@"SHT_CUDA_INFO"
	.align	4


	//----- nvinfo : EIATTR_REGCOUNT
	.align		4
        /*0000*/ 	.byte	0x04, 0x2f
        /*0002*/ 	.short	(.L_2 - .L_1)
	.align		4
.L_1:
        /*0004*/ 	.word	index@(_Z7_conv2dPfS_iii)
        /*0008*/ 	.word	0x00000016


	//----- nvinfo : EIATTR_FRAME_SIZE
	.align		4
.L_2:
        /*000c*/ 	.byte	0x04, 0x11
        /*000e*/ 	.short	(.L_4 - .L_3)
	.align		4
.L_3:
        /*0010*/ 	.word	index@(_Z7_conv2dPfS_iii)
        /*0014*/ 	.word	0x00000000


	//----- nvinfo : EIATTR_MIN_STACK_SIZE
	.align		4
.L_4:
        /*0018*/ 	.byte	0x04, 0x12
        /*001a*/ 	.short	(.L_6 - .L_5)
	.align		4
.L_5:
        /*001c*/ 	.word	index@(_Z7_conv2dPfS_iii)
        /*0020*/ 	.word	0x00000000
.L_6:


//--------------------- .nv.compat                --------------------------
	.section	.nv.compat,"",@"SHT_CUDA_COMPAT_INFO"
	.align	4
        /*0000*/ 	.byte	0x02, 0x09, 0x00, 0x00, 0x02, 0x02, 0x01, 0x00, 0x02, 0x05, 0x05, 0x00, 0x03, 0x07, 0x01, 0x01
        /*0010*/ 	.byte	0x02, 0x03, 0x00, 0x00, 0x02, 0x06, 0x01, 0x00, 0x04, 0x0b, 0x08, 0x00, 0x09, 0x00, 0x00, 0x00
        /*0020*/ 	.byte	0x00, 0x00, 0x00, 0x00


//--------------------- .nv.info._Z7_conv2dPfS_iii --------------------------
	.section	.nv.info._Z7_conv2dPfS_iii,"",@"SHT_CUDA_INFO"
	.sectionflags	@""
	.align	4


	//----- nvinfo : EIATTR_CUDA_API_VERSION
	.align		4
        /*0000*/ 	.byte	0x04, 0x37
        /*0002*/ 	.short	(.L_8 - .L_7)
.L_7:
        /*0004*/ 	.word	0x00000082


	//----- nvinfo : EIATTR_KPARAM_INFO
	.align		4
.L_8:
        /*0008*/ 	.byte	0x04, 0x17
        /*000a*/ 	.short	(.L_10 - .L_9)
.L_9:
        /*000c*/ 	.word	0x00000000
        /*0010*/ 	.short	0x0004
        /*0012*/ 	.short	0x0018
        /*0014*/ 	.byte	0x00, 0xf0, 0x11, 0x00


	//----- nvinfo : EIATTR_KPARAM_INFO
	.align		4
.L_10:
        /*0018*/ 	.byte	0x04, 0x17
        /*001a*/ 	.short	(.L_12 - .L_11)
.L_11:
        /*001c*/ 	.word	0x00000000
        /*0020*/ 	.short	0x0003
        /*0022*/ 	.short	0x0014
        /*0024*/ 	.byte	0x00, 0xf0, 0x11, 0x00


	//----- nvinfo : EIATTR_KPARAM_INFO
	.align		4
.L_12:
        /*0028*/ 	.byte	0x04, 0x17
        /*002a*/ 	.short	(.L_14 - .L_13)
.L_13:
        /*002c*/ 	.word	0x00000000
        /*0030*/ 	.short	0x0002
        /*0032*/ 	.short	0x0010
        /*0034*/ 	.byte	0x00, 0xf0, 0x11, 0x00


	//----- nvinfo : EIATTR_KPARAM_INFO
	.align		4
.L_14:
        /*0038*/ 	.byte	0x04, 0x17
        /*003a*/ 	.short	(.L_16 - .L_15)
.L_15:
        /*003c*/ 	.word	0x00000000
        /*0040*/ 	.short	0x0001
        /*0042*/ 	.short	0x0008
        /*0044*/ 	.byte	0x00, 0xf5, 0x21, 0x00


	//----- nvinfo : EIATTR_KPARAM_INFO
	.align		4
.L_16:
        /*0048*/ 	.byte	0x04, 0x17
        /*004a*/ 	.short	(.L_18 - .L_17)
.L_17:
        /*004c*/ 	.word	0x00000000
        /*0050*/ 	.short	0x0000
        /*0052*/ 	.short	0x0000
        /*0054*/ 	.byte	0x00, 0xf5, 0x21, 0x00


	//----- nvinfo : EIATTR_SPARSE_MMA_MASK
	.align		4
.L_18:
        /*0058*/ 	.byte	0x03, 0x50
        /*005a*/ 	.short	0x0000


	//----- nvinfo : EIATTR_MAXREG_COUNT
	.align		4
        /*005c*/ 	.byte	0x03, 0x1b
        /*005e*/ 	.short	0x00ff


	//----- nvinfo : EIATTR_NUM_BARRIERS
	.align		4
        /*0060*/ 	.byte	0x02, 0x4c
        /*0062*/ 	.byte	0x01
	.zero		1


	//----- nvinfo : EIATTR_MERCURY_ISA_VERSION
	.align		4
        /*0064*/ 	.byte	0x03, 0x5f
        /*0066*/ 	.short	0x0101


	//----- nvinfo : EIATTR_VRC_CTA_INIT_COUNT
	.align		4
        /*0068*/ 	.byte	0x02, 0x4a
	.zero		1
	.zero		1


	//----- nvinfo : EIATTR_EXIT_INSTR_OFFSETS
	.align		4
        /*006c*/ 	.byte	0x04, 0x1c
        /*006e*/ 	.short	(.L_20 - .L_19)


	//   ....[0]....
.L_19:
        /*0070*/ 	.word	0x00000230


	//   ....[1]....
        /*0074*/ 	.word	0x000010a0


	//----- nvinfo : EIATTR_CRS_STACK_SIZE
	.align		4
.L_20:
        /*0078*/ 	.byte	0x04, 0x1e
        /*007a*/ 	.short	(.L_22 - .L_21)
.L_21:
        /*007c*/ 	.word	0x00000000


	//----- nvinfo : EIATTR_CBANK_PARAM_SIZE
	.align		4
.L_22:
        /*0080*/ 	.byte	0x03, 0x19
        /*0082*/ 	.short	0x001c


	//----- nvinfo : EIATTR_PARAM_CBANK
	.align		4
        /*0084*/ 	.byte	0x04, 0x0a
        /*0086*/ 	.short	(.L_24 - .L_23)
	.align		4
.L_23:
        /*0088*/ 	.word	index@(.nv.constant0._Z7_conv2dPfS_iii)
        /*008c*/ 	.short	0x0380
        /*008e*/ 	.short	0x001c


	//----- nvinfo : EIATTR_SW_WAR
	.align		4
.L_24:
        /*0090*/ 	.byte	0x04, 0x36
        /*0092*/ 	.short	(.L_26 - .L_25)
.L_25:
        /*0094*/ 	.word	0x00000008
.L_26:


//--------------------- .nv.callgraph             --------------------------
	.section	.nv.callgraph,"",@"SHT_CUDA_CALLGRAPH"
	.align	4
	.sectionentsize	8
	.align		4
        /*0000*/ 	.word	0x00000000
	.align		4
        /*0004*/ 	.word	0xffffffff
	.align		4
        /*0008*/ 	.word	0x00000000
	.align		4
        /*000c*/ 	.word	0xfffffffe
	.align		4
        /*0010*/ 	.word	0x00000000
	.align		4
        /*0014*/ 	.word	0xfffffffd
	.align		4
        /*0018*/ 	.word	0x00000000
	.align		4
        /*001c*/ 	.word	0xfffffffc


//--------------------- .nv.constant3             --------------------------
	.section	.nv.constant3,"a",@progbits
	.align	4
.nv.constant3:
	.type		F,@object
	.size		F,(.L_0 - F)
F:
	.zero		100
.L_0:


//--------------------- .text._Z7_conv2dPfS_iii   --------------------------
	.section	.text._Z7_conv2dPfS_iii,"ax",@progbits
	.align	128
        .global         _Z7_conv2dPfS_iii
        .type           _Z7_conv2dPfS_iii,@function
        .size           _Z7_conv2dPfS_iii,(.L_x_32 - _Z7_conv2dPfS_iii)
        .other          _Z7_conv2dPfS_iii,@"STO_CUDA_ENTRY STV_DEFAULT"
_Z7_conv2dPfS_iii:
.text._Z7_conv2dPfS_iii:
[----:B------:R-:W-:Y:S01]  /*0000*/  LDC R1, c[0x0][0x37c] ;  /* 0x0000df00ff017b82 */ /* 0x000fe20000000800 */
[----:B------:R-:W0:Y:S07]  /*0010*/  S2R R9, SR_TID.Y ;  /* 0x0000000000097919 */ /* 0x000e2e0000002200 */
[----:B------:R-:W1:Y:S01]  /*0020*/  S2UR UR6, SR_CTAID.Y ;  /* 0x00000000000679c3 */ /* 0x000e620000002600 */
[----:B------:R-:W2:Y:S01]  /*0030*/  LDCU.64 UR8, c[0x0][0x390] ;  /* 0x00007200ff0877ac */ /* 0x000ea20008000a00 */
[----:B------:R-:W-:Y:S01]  /*0040*/  BSSY.RECONVERGENT B0, `(.L_x_0) ;  /* 0x000001d000007945 */ /* 0x000fe20003800200 */
[----:B------:R-:W3:Y:S01]  /*0050*/  S2R R8, SR_TID.X ;  /* 0x0000000000087919 */ /* 0x000ee20000002100 */
[----:B------:R-:W4:Y:S04]  /*0060*/  LDCU.64 UR10, c[0x0][0x358] ;  /* 0x00006b00ff0a77ac */ /* 0x000f280008000a00 */
[----:B------:R-:W3:Y:S01]  /*0070*/  LDC R5, c[0x0][0x360] ;  /* 0x0000d800ff057b82 */ /* 0x000ee20000000800 */
[----:B------:R-:W1:Y:S07]  /*0080*/  LDCU UR4, c[0x0][0x364] ;  /* 0x00006c80ff0477ac */ /* 0x000e6e0008000800 */
[----:B------:R-:W3:Y:S01]  /*0090*/  S2UR UR5, SR_CTAID.X ;  /* 0x00000000000579c3 */ /* 0x000ee20000002500 */
[----:B-1----:R-:W-:-:S06]  /*00a0*/  UIMAD UR6, UR6, UR4, URZ ;  /* 0x00000004060672a4 */ /* 0x002fcc000f8e02ff */
[----:B0-----:R-:W-:-:S05]  /*00b0*/  VIADD R0, R9, UR6 ;  /* 0x0000000609007c36 */ /* 0x001fca0008000000 */
[----:B--2---:R-:W-:Y:S01]  /*00c0*/  ISETP.GE.AND P0, PT, R0, UR8, PT ;  /* 0x0000000800007c0c */ /* 0x004fe2000bf06270 */
[----:B---3--:R-:W-:-:S05]  /*00d0*/  IMAD R5, R5, UR5, R8 ;  /* 0x0000000505057c24 */ /* 0x008fca000f8e0208 */
[----:B------:R-:W-:-:S13]  /*00e0*/  ISETP.LT.AND P0, PT, R5, UR9, !P0 ;  /* 0x0000000905007c0c */ /* 0x000fda000c701270 */
[----:B----4-:R-:W-:Y:S05]  /*00f0*/  @!P0 BRA `(.L_x_1) ;  /* 0x00000000002c8947 */ /* 0x010fea0003800000 */
[----:B------:R-:W0:Y:S01]  /*0100*/  LDC.64 R2, c[0x0][0x380] ;  /* 0x0000e000ff027b82 */ /* 0x000e220000000a00 */
[----:B------:R-:W-:-:S04]  /*0110*/  IMAD R7, R0, UR9, R5 ;  /* 0x0000000900077c24 */ /* 0x000fc8000f8e0205 */
[----:B0-----:R-:W-:-:S06]  /*0120*/  IMAD.WIDE R2, R7, 0x4, R2 ;  /* 0x0000000407027825 */ /* 0x001fcc00078e0202 */
[----:B------:R-:W2:Y:S01]  /*0130*/  LDG.E R2, desc[UR10][R2.64] ;  /* 0x0000000a02027981 */ /* 0x000ea2000c1e1900 */
[----:B------:R-:W0:Y:S01]  /*0140*/  S2UR UR5, SR_CgaCtaId ;  /* 0x00000000000579c3 */ /* 0x000e220000008800 */
[----:B------:R-:W-:Y:S02]  /*0150*/  UMOV UR4, 0x400 ;  /* 0x0000040000047882 */ /* 0x000fe40000000000 */
[----:B0-----:R-:W-:-:S06]  /*0160*/  ULEA UR4, UR5, UR4, 0x18 ;  /* 0x0000000405047291 */ /* 0x001fcc000f8ec0ff */
[----:B------:R-:W-:-:S05]  /*0170*/  LEA R4, R9, UR4, 0x7 ;  /* 0x0000000409047c11 */ /* 0x000fca000f8e38ff */
[----:B------:R-:W-:-:S05]  /*0180*/  IMAD R7, R8, 0x4, R4 ;  /* 0x0000000408077824 */ /* 0x000fca00078e0204 */
[----:B--2---:R1:W-:Y:S01]  /*0190*/  STS [R7], R2 ;  /* 0x0000000207007388 */ /* 0x0043e20000000800 */
[----:B------:R-:W-:Y:S05]  /*01a0*/  BRA `(.L_x_2) ;  /* 0x0000000000187947 */ /* 0x000fea0003800000 */
.L_x_1:
[----:B------:R-:W0:Y:S01]  /*01b0*/  S2UR UR5, SR_CgaCtaId ;  /* 0x00000000000579c3 */ /* 0x000e220000008800 */
[----:B------:R-:W-:Y:S02]  /*01c0*/  UMOV UR4, 0x400 ;  /* 0x0000040000047882 */ /* 0x000fe40000000000 */
[----:B0-----:R-:W-:-:S06]  /*01d0*/  ULEA UR4, UR5, UR4, 0x18 ;  /* 0x0000000405047291 */ /* 0x001fcc000f8ec0ff */
[----:B------:R-:W-:-:S05]  /*01e0*/  LEA R3, R9, UR4, 0x7 ;  /* 0x0000000409037c11 */ /* 0x000fca000f8e38ff */
[----:B------:R-:W-:-:S05]  /*01f0*/  IMAD R3, R8, 0x4, R3 ;  /* 0x0000000408037824 */ /* 0x000fca00078e0203 */
[----:B------:R0:W-:Y:S02]  /*0200*/  STS [R3], RZ ;  /* 0x000000ff03007388 */ /* 0x0001e40000000800 */
.L_x_2:
[----:B------:R-:W-:Y:S05]  /*0210*/  BSYNC.RECONVERGENT B0 ;  /* 0x0000000000007941 */ /* 0x000fea0003800200 */
.L_x_0:
[----:B------:R-:W-:Y:S06]  /*0220*/  BAR.SYNC.DEFER_BLOCKING 0x0 ;  /* 0x0000000000007b1d */ /* 0x000fec0000010000 */
[----:B------:R-:W-:Y:S05]  /*0230*/  @!P0 EXIT ;  /* 0x000000000000894d */ /* 0x000fea0003800000 */
[----:B------:R-:W2:Y:S01]  /*0240*/  LDCU UR4, c[0x0][0x398] ;  /* 0x00007300ff0477ac */ /* 0x000ea20008000800 */
[----:B------:R-:W-:Y:S01]  /*0250*/  IMAD.MOV.U32 R4, RZ, RZ, RZ ;  /* 0x000000ffff047224 */ /* 0x000fe200078e00ff */
[----:B--2---:R-:W-:-:S09]  /*0260*/  UISETP.GE.AND UP0, UPT, UR4, URZ, UPT ;  /* 0x000000ff0400728c */ /* 0x004fd2000bf06270 */
[----:B------:R-:W-:Y:S05]  /*0270*/  BRA.U !UP0, `(.L_x_3) ;  /* 0x0000000d08747547 */ /* 0x000fea000b800000 */
[----:B------:R-:W-:Y:S02]  /*0280*/  USHF.L.U32 UR12, UR4, 0x1, URZ ;  /* 0x00000001040c7899 */ /* 0x000fe400080006ff */
[----:B------:R-:W-:Y:S01]  /*0290*/  IADD3 R6, PT, PT, R5, -UR4, RZ ;  /* 0x8000000405067c10 */ /* 0x000fe2000fffe0ff */
[----:B-1----:R-:W-:Y:S01]  /*02a0*/  VIADD R7, R9, -UR4 ;  /* 0x8000000409077c36 */ /* 0x002fe20008000000 */
[----:B------:R-:W-:Y:S01]  /*02b0*/  UISETP.LT.AND UP0, UPT, URZ, UR12, UPT ;  /* 0x0000000cff00728c */ /* 0x000fe2000bf01270 */
[----:B------:R-:W-:Y:S01]  /*02c0*/  IMAD.MOV.U32 R4, RZ, RZ, RZ ;  /* 0x000000ffff047224 */ /* 0x000fe200078e00ff */
[----:B------:R-:W-:Y:S01]  /*02d0*/  SHF.R.S32.HI R9, RZ, 0x1f, R6 ;  /* 0x0000001fff097819 */ /* 0x000fe20000011406 */
[----:B------:R-:W-:Y:S01]  /*02e0*/  VIADD R8, R8, -UR4 ;  /* 0x8000000408087c36 */ /* 0x000fe20008000000 */
[----:B------:R-:W-:Y:S01]  /*02f0*/  USEL UR13, URZ, UR12, !UP0 ;  /* 0x0000000cff0d7287 */ /* 0x000fe2000c000000 */
[----:B------:R-:W-:-:S11]  /*0300*/  UMOV UR4, URZ ;  /* 0x000000ff00047c82 */ /* 0x000fd60008000000 */
.L_x_30:
[----:B------:R-:W1:Y:S01]  /*0310*/  S2UR UR9, SR_CgaCtaId ;  /* 0x00000000000979c3 */ /* 0x000e620000008800 */
[----:B------:R-:W2:Y:S01]  /*0320*/  LDCU.64 UR14, c[0x0][0x390] ;  /* 0x00007200ff0e77ac */ /* 0x000ea20008000a00 */
[----:B------:R-:W-:Y:S01]  /*0330*/  IADD3 R18, PT, PT, R7, UR4, RZ ;  /* 0x0000000407127c10 */ /* 0x000fe2000fffe0ff */
[----:B------:R-:W-:-:S04]  /*0340*/  UISETP.GE.AND UP1, UPT, UR12, 0x3, UPT ;  /* 0x000000030c00788c */ /* 0x000fc8000bf26270 */
[----:B------:R-:W-:Y:S01]  /*0350*/  VIADD R11, R18, UR6 ;  /* 0x00000006120b7c36 */ /* 0x000fe20008000000 */
[----:B------:R-:W-:Y:S01]  /*0360*/  UMOV UR7, 0x400 ;  /* 0x0000040000077882 */ /* 0x000fe20000000000 */
[----:B------:R-:W-:Y:S01]  /*0370*/  UMOV UR5, UR4 ;  /* 0x0000000400057c82 */ /* 0x000fe20008000000 */
[----:B------:R-:W-:Y:S02]  /*0380*/  UIMAD UR8, UR12, UR4, UR4 ;  /* 0x000000040c0872a4 */ /* 0x000fe4000f8e0204 */
[----:B------:R-:W-:Y:S02]  /*0390*/  UISETP.NE.AND UP0, UPT, UR5, UR13, UPT ;  /* 0x0000000d0500728c */ /* 0x000fe4000bf05270 */
[----:B------:R-:W-:Y:S01]  /*03a0*/  UIADD3 UR4, UPT, UPT, UR4, 0x1, URZ ;  /* 0x0000000104047890 */ /* 0x000fe2000fffe0ff */
[----:B------:R-:W-:Y:S01]  /*03b0*/  UMOV UR5, URZ ;  /* 0x000000ff00057c82 */ /* 0x000fe20008000000 */
[----:B--2---:R-:W-:-:S04]  /*03c0*/  ISETP.GE.AND P0, PT, R11, UR14, PT ;  /* 0x0000000e0b007c0c */ /* 0x004fc8000bf06270 */
[C---:B------:R-:W-:Y:S01]  /*03d0*/  ISETP.LT.OR P0, PT, R11.reuse, RZ, P0 ;  /* 0x000000ff0b00720c */ /* 0x040fe20000701670 */
[----:B-1----:R-:W-:Y:S01]  /*03e0*/  ULEA UR7, UR9, UR7, 0x18 ;  /* 0x0000000709077291 */ /* 0x002fe2000f8ec0ff */
[----:B------:R-:W-:-:S05]  /*03f0*/  IMAD R11, R11, UR15, RZ ;  /* 0x0000000f0b0b7c24 */ /* 0x000fca000f8e02ff */
[----:B------:R-:W-:Y:S01]  /*0400*/  LEA R10, R18, UR7, 0x7 ;  /* 0x00000007120a7c11 */ /* 0x000fe2000f8e38ff */
[----:B0-----:R-:W-:Y:S06]  /*0410*/  BRA.U !UP1, `(.L_x_4) ;  /* 0x0000000509ac7547 */ /* 0x001fec000b800000 */
[----:B0-----:R-:W0:Y:S01]  /*0420*/  LDC.64 R2, c[0x0][0x380] ;  /* 0x0000e000ff027b82 */ /* 0x001e220000000a00 */
[----:B------:R-:W-:Y:S01]  /*0430*/  UIADD3 UR5, UPT, UPT, UR13, 0x1, URZ ;  /* 0x000000010d057890 */ /* 0x000fe2000fffe0ff */
[----:B------:R-:W-:Y:S01]  /*0440*/  ISETP.GT.U32.AND P2, PT, R18, 0x1f, PT ;  /* 0x0000001f1200780c */ /* 0x000fe20003f44070 */
[----:B------:R-:W-:Y:S01]  /*0450*/  IMAD.MOV.U32 R15, RZ, RZ, RZ ;  /* 0x000000ffff0f7224 */ /* 0x000fe200078e00ff */
[----:B------:R-:W-:Y:S01]  /*0460*/  SHF.R.S32.HI R14, RZ, 0x1f, R11 ;  /* 0x0000001fff0e7819 */ /* 0x000fe2000001140b */
[----:B------:R-:W1:Y:S01]  /*0470*/  LDCU UR7, c[0x0][0x394] ;  /* 0x00007280ff0777ac */ /* 0x000e620008000800 */
[----:B------:R-:W2:Y:S01]  /*0480*/  LDCU.64 UR14, c[0x0][0x380] ;  /* 0x00007000ff0e77ac */ /* 0x000ea20008000a00 */
[----:B------:R-:W-:-:S12]  /*0490*/  ULOP3.LUT UR5, UR5, 0x7ffffffc, URZ, 0xc0, !UPT ;  /* 0x7ffffffc05057892 */ /* 0x000fd8000f8ec0ff */
.L_x_18:
[----:B------:R-:W-:Y:S04]  /*04a0*/  BSSY.RECONVERGENT B0, `(.L_x_5) ;  /* 0x000001b000007945 */ /* 0x000fe80003800200 */
[----:B------:R-:W-:Y:S04]  /*04b0*/  BSSY.RELIABLE B1, `(.L_x_6) ;  /* 0x0000012000017945 */ /* 0x000fe80003800100 */
[----:B------:R-:W-:Y:S05]  /*04c0*/  @P2 BRA `(.L_x_7) ;  /* 0x0000000000282947 */ /* 0x000fea0003800000 */
[----:B------:R-:W-:-:S05]  /*04d0*/  IMAD.IADD R13, R8, 0x1, R15 ;  /* 0x00000001080d7824 */ /* 0x000fca00078e020f */
[----:B------:R-:W-:-:S13]  /*04e0*/  ISETP.GT.U32.AND P1, PT, R13, 0x1f, PT ;  /* 0x0000001f0d00780c */ /* 0x000fda0003f24070 */
[----:B------:R-:W-:Y:S01]  /*04f0*/  @!P1 LEA R16, R13, R10, 0x2 ;  /* 0x0000000a0d109211 */ /* 0x000fe200078e10ff */
[----:B------:R-:W-:Y:S01]  /*0500*/  @!P1 VIADD R12, R15, UR8 ;  /* 0x000000080f0c9c36 */ /* 0x000fe20008000000 */
[----:B------:R-:W-:Y:S05]  /*0510*/  @!P1 BREAK.RELIABLE B1 ;  /* 0x0000000000019942 */ /* 0x000fea0003800100 */
[----:B------:R-:W3:Y:S01]  /*0520*/  @!P1 LDS R16, [R16] ;  /* 0x0000000010109984 */ /* 0x000ee20000000800 */
[----:B------:R-:W-:-:S04]  /*0530*/  @!P1 IMAD.SHL.U32 R12, R12, 0x4, RZ ;  /* 0x000000040c0c9824 */ /* 0x000fc800078e00ff */
[----:B------:R-:W3:Y:S02]  /*0540*/  @!P1 LDC R13, c[0x3][R12] ;  /* 0x00c000000c0d9b82 */ /* 0x000ee40000000800 */
[----:B---3--:R-:W-:Y:S01]  /*0550*/  @!P1 FFMA R4, R13, R16, R4 ;  /* 0x000000100d049223 */ /* 0x008fe20000000004 */
[----:B------:R-:W-:Y:S06]  /*0560*/  @!P1 BRA `(.L_x_8) ;  /* 0x0000000000389947 */ /* 0x000fec0003800000 */
.L_x_7:
[----:B------:R-:W-:-:S05]  /*0570*/  IMAD.IADD R12, R6, 0x1, R15 ;  /* 0x00000001060c7824 */ /* 0x000fca00078e020f */
[----:B-1----:R-:W-:-:S04]  /*0580*/  ISETP.GE.AND P1, PT, R12, UR7, PT ;  /* 0x000000070c007c0c */ /* 0x002fc8000bf26270 */
[----:B------:R-:W-:-:S04]  /*0590*/  ISETP.LT.OR P1, PT, R12, RZ, P1 ;  /* 0x000000ff0c00720c */ /* 0x000fc80000f21670 */
[----:B------:R-:W-:-:S13]  /*05a0*/  PLOP3.LUT P1, PT, P1, P0, PT, 0xf8, 0x8f ;  /* 0x00000000008f781c */ /* 0x000fda0000f21f70 */
[----:B------:R-:W-:Y:S05]  /*05b0*/  @P1 BREAK.RELIABLE B1 ;  /* 0x0000000000011942 */ /* 0x000fea0003800100 */
[----:B------:R-:W-:Y:S05]  /*05c0*/  @P1 BRA `(.L_x_8) ;  /* 0x0000000000201947 */ /* 0x000fea0003800000 */
[----:B--2---:R-:W-:Y:S05]  /*05d0*/  BSYNC.RELIABLE B1 ;  /* 0x0000000000017941 */ /* 0x004fea0003800100 */
.L_x_6:
[----:B------:R-:W-:-:S05]  /*05e0*/  IADD3 R13, PT, PT, R11, R12, RZ ;  /* 0x0000000c0b0d7210 */ /* 0x000fca0007ffe0ff */
[----:B0-----:R-:W-:-:S06]  /*05f0*/  IMAD.WIDE R12, R13, 0x4, R2 ;  /* 0x000000040d0c7825 */ /* 0x001fcc00078e0202 */
[----:B------:R-:W2:Y:S01]  /*0600*/  LDG.E R13, desc[UR10][R12.64] ;  /* 0x0000000a0c0d7981 */ /* 0x000ea2000c1e1900 */
[----:B------:R-:W-:-:S04]  /*0610*/  VIADD R16, R15, UR8 ;  /* 0x000000080f107c36 */ /* 0x000fc80008000000 */
[----:B------:R-:W-:-:S04]  /*0620*/  IMAD.SHL.U32 R16, R16, 0x4, RZ ;  /* 0x0000000410107824 */ /* 0x000fc800078e00ff */
[----:B------:R-:W2:Y:S02]  /*0630*/  LDC R17, c[0x3][R16] ;  /* 0x00c0000010117b82 */ /* 0x000ea40000000800 */
[----:B--2---:R-:W-:-:S07]  /*0640*/  FFMA R4, R17, R13, R4 ;  /* 0x0000000d11047223 */ /* 0x004fce0000000004 */
.L_x_8:
[----:B-12---:R-:W-:Y:S05]  /*0650*/  BSYNC.RECONVERGENT B0 ;  /* 0x0000000000007941 */ /* 0x006fea0003800200 */
.L_x_5:
[----:B------:R-:W-:Y:S05]  /*0660*/  WARPSYNC.ALL ;  /* 0x0000000000007948 */ /* 0x000fea0003800000 */
[----:B------:R-:W-:Y:S01]  /*0670*/  VIADD R19, R15, 0x1 ;  /* 0x000000010f137836 */ /* 0x000fe20000000000 */
[----:B------:R-:W-:Y:S01]  /*0680*/  SHF.R.S32.HI R12, RZ, 0x1f, R15 ;  /* 0x0000001fff0c7819 */ /* 0x000fe2000001140f */
[----:B------:R-:W-:Y:S01]  /*0690*/  BSSY.RECONVERGENT B0, `(.L_x_9) ;  /* 0x0000018000007945 */ /* 0x000fe20003800200 */
[----:B------:R-:W-:Y:S02]  /*06a0*/  IADD3 R13, P1, P3, R11, R15, R6 ;  /* 0x0000000f0b0d7210 */ /* 0x000fe40007b3e006 */
[----:B------:R-:W-:-:S02]  /*06b0*/  IADD3 R17, PT, PT, R8, R19, RZ ;  /* 0x0000001308117210 */ /* 0x000fc40007ffe0ff */
[----:B------:R-:W-:Y:S02]  /*06c0*/  IADD3.X R16, PT, PT, R14, R12, R9, P1, P3 ;  /* 0x0000000c0e107210 */ /* 0x000fe40000fe6409 */
[----:B------:R-:W-:Y:S01]  /*06d0*/  ISETP.LT.U32.AND P3, PT, R17, 0x20, PT ;  /* 0x000000201100780c */ /* 0x000fe20003f61070 */
[----:B------:R-:W-:Y:S01]  /*06e0*/  VIADD R17, R15, UR8 ;  /* 0x000000080f117c36 */ /* 0x000fe20008000000 */
[----:B------:R-:W-:-:S04]  /*06f0*/  LEA R12, P1, R13, UR14, 0x2 ;  /* 0x0000000e0d0c7c11 */ /* 0x000fc8000f8210ff */
[----:B------:R-:W-:Y:S01]  /*0700*/  LEA.HI.X R13, R13, UR15, R16, 0x2, P1 ;  /* 0x0000000f0d0d7c11 */ /* 0x000fe200088f1410 */
[----:B------:R-:W-:-:S06]  /*0710*/  IMAD.SHL.U32 R16, R17, 0x4, RZ ;  /* 0x0000000411107824 */ /* 0x000fcc00078e00ff */
[----:B------:R-:W-:Y:S05]  /*0720*/  @!P2 BRA P3, `(.L_x_10) ;  /* 0x000000000024a947 */ /* 0x000fea0001800000 */
[----:B------:R-:W-:-:S05]  /*0730*/  IMAD.IADD R17, R6, 0x1, R19 ;  /* 0x0000000106117824 */ /* 0x000fca00078e0213 */
[----:B------:R-:W-:-:S04]  /*0740*/  ISETP.GE.AND P1, PT, R17, UR7, PT ;  /* 0x0000000711007c0c */ /* 0x000fc8000bf26270 */
[----:B------:R-:W-:-:S04]  /*0750*/  ISETP.LT.OR P1, PT, R17, RZ, P1 ;  /* 0x000000ff1100720c */ /* 0x000fc80000f21670 */
[----:B------:R-:W-:-:S13]  /*0760*/  PLOP3.LUT P1, PT, P1, P0, PT, 0xf8, 0x8f ;  /* 0x00000000008f781c */ /* 0x000fda0000f21f70 */
[----:B------:R-:W-:Y:S05]  /*0770*/  @P1 BRA `(.L_x_11) ;  /* 0x0000000000241947 */ /* 0x000fea0003800000 */
[----:B------:R-:W2:Y:S01]  /*0780*/  LDG.E R19, desc[UR10][R12.64+0x4] ;  /* 0x0000040a0c137981 */ /* 0x000ea2000c1e1900 */
[----:B------:R-:W2:Y:S02]  /*0790*/  LDC R17, c[0x3][R16+0x4] ;  /* 0x00c0010010117b82 */ /* 0x000ea40000000800 */
[----:B--2---:R-:W-:Y:S01]  /*07a0*/  FFMA R4, R17, R19, R4 ;  /* 0x0000001311047223 */ /* 0x004fe20000000004 */
[----:B------:R-:W-:Y:S06]  /*07b0*/  BRA `(.L_x_11) ;  /* 0x0000000000147947 */ /* 0x000fec0003800000 */
.L_x_10:
[----:B------:R-:W-:Y:S01]  /*07c0*/  IADD3 R17, PT, PT, R8, R15, RZ ;  /* 0x0000000f08117210 */ /* 0x000fe20007ffe0ff */
[----:B------:R-:W1:Y:S04]  /*07d0*/  LDC R19, c[0x3][R16+0x4] ;  /* 0x00c0010010137b82 */ /* 0x000e680000000800 */
[----:B------:R-:W-:-:S06]  /*07e0*/  IMAD R17, R17, 0x4, R10 ;  /* 0x0000000411117824 */ /* 0x000fcc00078e020a */
[----:B------:R-:W1:Y:S02]  /*07f0*/  LDS R17, [R17+0x4] ;  /* 0x0000040011117984 */ /* 0x000e640000000800 */
[----:B-1----:R-:W-:-:S07]  /*0800*/  FFMA R4, R19, R17, R4 ;  /* 0x0000001113047223 */ /* 0x002fce0000000004 */
.L_x_11:
[----:B------:R-:W-:Y:S05]  /*0810*/  BSYNC.RECONVERGENT B0 ;  /* 0x0000000000007941 */ /* 0x000fea0003800200 */
.L_x_9:
[----:B------:R-:W-:Y:S01]  /*0820*/  VIADD R17, R15, 0x2 ;  /* 0x000000020f117836 */ /* 0x000fe20000000000 */
[----:B------:R-:W-:Y:S03]  /*0830*/  BSSY.RECONVERGENT B0, `(.L_x_12) ;  /* 0x0000012000007945 */ /* 0x000fe60003800200 */
[----:B------:R-:W-:-:S05]  /*0840*/  IMAD.IADD R19, R8, 0x1, R17 ;  /* 0x0000000108137824 */ /* 0x000fca00078e0211 */
[----:B------:R-:W-:-:S13]  /*0850*/  ISETP.LT.U32.AND P1, PT, R19, 0x20, PT ;  /* 0x000000201300780c */ /* 0x000fda0003f21070 */
[----:B------:R-:W-:Y:S05]  /*0860*/  @!P2 BRA P1, `(.L_x_13) ;  /* 0x000000000024a947 */ /* 0x000fea0000800000 */
[----:B------:R-:W-:-:S04]  /*0870*/  IADD3 R17, PT, PT, R6, R17, RZ ;  /* 0x0000001106117210 */ /* 0x000fc80007ffe0ff */
        /* <DEDUP_REMOVED lines=8> */
.L_x_13:
[----:B------:R-:W-:Y:S01]  /*0900*/  IMAD.IADD R17, R8, 0x1, R15 ;  /* 0x0000000108117824 */ /* 0x000fe200078e020f */
[----:B------:R-:W1:Y:S03]  /*0910*/  LDC R19, c[0x3][R16+0x8] ;  /* 0x00c0020010137b82 */ /* 0x000e660000000800 */
[----:B------:R-:W-:-:S06]  /*0920*/  IMAD R17, R17, 0x4, R10 ;  /* 0x0000000411117824 */ /* 0x000fcc00078e020a */
[----:B------:R-:W1:Y:S02]  /*0930*/  LDS R17, [R17+0x8] ;  /* 0x0000080011117984 */ /* 0x000e640000000800 */
[----:B-1----:R-:W-:-:S07]  /*0940*/  FFMA R4, R19, R17, R4 ;  /* 0x0000001113047223 */ /* 0x002fce0000000004 */
.L_x_14:
[----:B------:R-:W-:Y:S05]  /*0950*/  BSYNC.RECONVERGENT B0 ;  /* 0x0000000000007941 */ /* 0x000fea0003800200 */
.L_x_12:
[----:B------:R-:W-:Y:S01]  /*0960*/  VIADD R17, R15, 0x3 ;  /* 0x000000030f117836 */ /* 0x000fe20000000000 */
[----:B------:R-:W-:Y:S04]  /*0970*/  BSSY.RECONVERGENT B0, `(.L_x_15) ;  /* 0x0000012000007945 */ /* 0x000fe80003800200 */
[----:B------:R-:W-:-:S04]  /*0980*/  IADD3 R19, PT, PT, R8, R17, RZ ;  /* 0x0000001108137210 */ /* 0x000fc80007ffe0ff */
[----:B------:R-:W-:-:S13]  /*0990*/  ISETP.LT.U32.AND P1, PT, R19, 0x20, PT ;  /* 0x000000201300780c */ /* 0x000fda0003f21070 */
        /* <DEDUP_REMOVED lines=10> */
.L_x_16:
[----:B------:R-:W-:Y:S01]  /*0a40*/  IMAD.IADD R13, R8, 0x1, R15 ;  /* 0x00000001080d7824 */ /* 0x000fe200078e020f */
[----:B------:R-:W1:Y:S03]  /*0a50*/  LDC R17, c[0x3][R16+0xc] ;  /* 0x00c0030010117b82 */ /* 0x000e660000000800 */
[----:B------:R-:W-:-:S06]  /*0a60*/  IMAD R13, R13, 0x4, R10 ;  /* 0x000000040d0d7824 */ /* 0x000fcc00078e020a */
[----:B------:R-:W1:Y:S02]  /*0a70*/  LDS R13, [R13+0xc] ;  /* 0x00000c000d0d7984 */ /* 0x000e640000000800 */
[----:B-1----:R-:W-:-:S07]  /*0a80*/  FFMA R4, R17, R13, R4 ;  /* 0x0000000d11047223 */ /* 0x002fce0000000004 */
.L_x_17:
[----:B------:R-:W-:Y:S05]  /*0a90*/  BSYNC.RECONVERGENT B0 ;  /* 0x0000000000007941 */ /* 0x000fea0003800200 */
.L_x_15:
[----:B------:R-:W-:-:S04]  /*0aa0*/  IADD3 R15, PT, PT, R15, 0x4, RZ ;  /* 0x000000040f0f7810 */ /* 0x000fc80007ffe0ff */
[----:B------:R-:W-:-:S13]  /*0ab0*/  ISETP.NE.AND P1, PT, R15, UR5, PT ;  /* 0x000000050f007c0c */ /* 0x000fda000bf25270 */
[----:B------:R-:W-:Y:S05]  /*0ac0*/  @P1 BRA `(.L_x_18) ;  /* 0xfffffff800741947 */ /* 0x000fea000383ffff */
.L_x_4:
[----:B------:R-:W-:Y:S01]  /*0ad0*/  ISETP.GT.U32.AND P2, PT, R18, 0x1f, PT ;  /* 0x0000001f1200780c */ /* 0x000fe20003f44070 */
[----:B------:R-:W-:Y:S04]  /*0ae0*/  BSSY.RECONVERGENT B0, `(.L_x_19) ;  /* 0x000001e000007945 */ /* 0x000fe80003800200 */
[----:B------:R-:W-:Y:S08]  /*0af0*/  BSSY.RELIABLE B1, `(.L_x_20) ;  /* 0x000000d000017945 */ /* 0x000ff00003800100 */
[----:B------:R-:W-:Y:S05]  /*0b00*/  @P2 BRA `(.L_x_21) ;  /* 0x0000000000102947 */ /* 0x000fea0003800000 */
[----:B0-----:R-:W-:-:S05]  /*0b10*/  VIADD R3, R8, UR5 ;  /* 0x0000000508037c36 */ /* 0x001fca0008000000 */
[----:B------:R-:W-:-:S13]  /*0b20*/  ISETP.GE.U32.AND P1, PT, R3, 0x20, PT ;  /* 0x000000200300780c */ /* 0x000fda0003f26070 */
[----:B------:R-:W-:Y:S05]  /*0b30*/  @!P1 BREAK.RELIABLE B1 ;  /* 0x0000000000019942 */ /* 0x000fea0003800100 */
[----:B------:R-:W-:Y:S05]  /*0b40*/  @!P1 BRA `(.L_x_22) ;  /* 0x0000000000449947 */ /* 0x000fea0003800000 */
.L_x_21:
[----:B------:R-:W1:Y:S01]  /*0b50*/  LDCU UR7, c[0x0][0x394] ;  /* 0x00007280ff0777ac */ /* 0x000e620008000800 */
[----:B------:R-:W-:-:S05]  /*0b60*/  VIADD R12, R6, UR5 ;  /* 0x00000005060c7c36 */ /* 0x000fca0008000000 */
[----:B-1----:R-:W-:-:S04]  /*0b70*/  ISETP.GE.AND P1, PT, R12, UR7, PT ;  /* 0x000000070c007c0c */ /* 0x002fc8000bf26270 */
[----:B------:R-:W-:-:S04]  /*0b80*/  ISETP.LT.OR P1, PT, R12, RZ, P1 ;  /* 0x000000ff0c00720c */ /* 0x000fc80000f21670 */
[----:B------:R-:W-:-:S13]  /*0b90*/  PLOP3.LUT P1, PT, P1, P0, PT, 0xf8, 0x8f ;  /* 0x00000000008f781c */ /* 0x000fda0000f21f70 */
[----:B------:R-:W-:Y:S05]  /*0ba0*/  @P1 BREAK.RELIABLE B1 ;  /* 0x0000000000011942 */ /* 0x000fea0003800100 */
[----:B------:R-:W-:Y:S05]  /*0bb0*/  @P1 BRA `(.L_x_23) ;  /* 0x0000000000401947 */ /* 0x000fea0003800000 */
[----:B------:R-:W-:Y:S05]  /*0bc0*/  BSYNC.RELIABLE B1 ;  /* 0x0000000000017941 */ /* 0x000fea0003800100 */
.L_x_20:
[----:B0-----:R-:W0:Y:S01]  /*0bd0*/  LDC.64 R2, c[0x0][0x380] ;  /* 0x0000e000ff027b82 */ /* 0x001e220000000a00 */
[----:B------:R-:W-:-:S04]  /*0be0*/  IMAD.IADD R13, R11, 0x1, R12 ;  /* 0x000000010b0d7824 */ /* 0x000fc800078e020c */
[----:B0-----:R-:W-:-:S06]  /*0bf0*/  IMAD.WIDE R2, R13, 0x4, R2 ;  /* 0x000000040d027825 */ /* 0x001fcc00078e0202 */
[----:B------:R-:W2:Y:S01]  /*0c00*/  LDG.E R3, desc[UR10][R2.64] ;  /* 0x0000000a02037981 */ /* 0x000ea2000c1e1900 */
[----:B------:R-:W-:-:S04]  /*0c10*/  UIADD3 UR7, UPT, UPT, UR8, UR5, URZ ;  /* 0x0000000508077290 */ /* 0x000fc8000fffe0ff */
[----:B------:R-:W-:-:S12]  /*0c20*/  USHF.L.U32 UR7, UR7, 0x2, URZ ;  /* 0x0000000207077899 */ /* 0x000fd800080006ff */
[----:B------:R-:W2:Y:S02]  /*0c30*/  LDCU UR7, c[0x3][UR7] ;  /* 0x00c00000070777ac */ /* 0x000ea40008000800 */
[----:B--2---:R-:W-:Y:S01]  /*0c40*/  FFMA R4, R3, UR7, R4 ;  /* 0x0000000703047c23 */ /* 0x004fe20008000004 */
[----:B------:R-:W-:Y:S06]  /*0c50*/  BRA `(.L_x_23) ;  /* 0x0000000000187947 */ /* 0x000fec0003800000 */
.L_x_22:
[----:B------:R-:W-:Y:S01]  /*0c60*/  LEA R2, R3, R10, 0x2 ;  /* 0x0000000a03027211 */ /* 0x000fe200078e10ff */
[----:B------:R-:W-:-:S04]  /*0c70*/  UIADD3 UR7, UPT, UPT, UR8, UR5, URZ ;  /* 0x0000000508077290 */ /* 0x000fc8000fffe0ff */
[----:B------:R-:W0:Y:S01]  /*0c80*/  LDS R3, [R2] ;  /* 0x0000000002037984 */ /* 0x000e220000000800 */
[----:B------:R-:W-:-:S12]  /*0c90*/  USHF.L.U32 UR7, UR7, 0x2, URZ ;  /* 0x0000000207077899 */ /* 0x000fd800080006ff */
[----:B------:R-:W0:Y:S02]  /*0ca0*/  LDCU UR7, c[0x3][UR7] ;  /* 0x00c00000070777ac */ /* 0x000e240008000800 */
[----:B0-----:R-:W-:-:S07]  /*0cb0*/  FFMA R4, R3, UR7, R4 ;  /* 0x0000000703047c23 */ /* 0x001fce0008000004 */
.L_x_23:
[----:B------:R-:W-:Y:S05]  /*0cc0*/  BSYNC.RECONVERGENT B0 ;  /* 0x0000000000007941 */ /* 0x000fea0003800200 */
.L_x_19:
[----:B------:R-:W-:Y:S05]  /*0cd0*/  WARPSYNC.ALL ;  /* 0x0000000000007948 */ /* 0x000fea0003800000 */
[----:B------:R-:W-:-:S04]  /*0ce0*/  UIADD3 UR7, UPT, UPT, UR13, 0x1, URZ ;  /* 0x000000010d077890 */ /* 0x000fc8000fffe0ff */
[----:B------:R-:W-:-:S04]  /*0cf0*/  ULOP3.LUT UR7, UR7, 0x3, URZ, 0xc0, !UPT ;  /* 0x0000000307077892 */ /* 0x000fc8000f8ec0ff */
[----:B------:R-:W-:-:S09]  /*0d00*/  UISETP.NE.AND UP1, UPT, UR7, 0x1, UPT ;  /* 0x000000010700788c */ /* 0x000fd2000bf25270 */
[----:B------:R-:W-:Y:S05]  /*0d10*/  BRA.U !UP1, `(.L_x_24) ;  /* 0x0000000109c87547 */ /* 0x000fea000b800000 */
[----:B------:R-:W-:Y:S01]  /*0d20*/  UIADD3 UR9, UPT, UPT, UR5, 0x1, URZ ;  /* 0x0000000105097890 */ /* 0x000fe2000fffe0ff */
[----:B------:R-:W-:Y:S01]  /*0d30*/  SHF.R.S32.HI R12, RZ, 0x1f, R11 ;  /* 0x0000001fff0c7819 */ /* 0x000fe2000001140b */
[----:B------:R-:W1:Y:S01]  /*0d40*/  LDCU.64 UR14, c[0x0][0x380] ;  /* 0x00007000ff0e77ac */ /* 0x000e620008000a00 */
[----:B------:R-:W-:Y:S01]  /*0d50*/  IADD3 R11, P1, P3, R11, UR5, R6 ;  /* 0x000000050b0b7c10 */ /* 0x000fe2000fb3e006 */
[----:B------:R-:W-:Y:S02]  /*0d60*/  BSSY.RECONVERGENT B0, `(.L_x_25) ;  /* 0x0000018000007945 */ /* 0x000fe40003800200 */
[----:B0-----:R-:W-:Y:S01]  /*0d70*/  VIADD R3, R8, UR9 ;  /* 0x0000000908037c36 */ /* 0x001fe20008000000 */
[----:B------:R-:W-:Y:S01]  /*0d80*/  IADD3.X R12, PT, PT, R12, RZ, R9, P1, P3 ;  /* 0x000000ff0c0c7210 */ /* 0x000fe20000fe6409 */
[----:B------:R-:W-:-:S03]  /*0d90*/  UIADD3 UR7, UPT, UPT, UR8, UR5, URZ ;  /* 0x0000000508077290 */ /* 0x000fc6000fffe0ff */
[----:B------:R-:W-:Y:S01]  /*0da0*/  ISETP.LT.U32.AND P3, PT, R3, 0x20, PT ;  /* 0x000000200300780c */ /* 0x000fe20003f61070 */
[----:B------:R-:W-:Y:S01]  /*0db0*/  USHF.L.U32 UR7, UR7, 0x2, URZ ;  /* 0x0000000207077899 */ /* 0x000fe200080006ff */
[----:B-1----:R-:W-:-:S04]  /*0dc0*/  LEA R2, P1, R11, UR14, 0x2 ;  /* 0x0000000e0b027c11 */ /* 0x002fc8000f8210ff */
[----:B------:R-:W-:-:S07]  /*0dd0*/  LEA.HI.X R3, R11, UR15, R12, 0x2, P1 ;  /* 0x0000000f0b037c11 */ /* 0x000fce00088f140c */
[----:B------:R-:W-:Y:S05]  /*0de0*/  @!P2 BRA P3, `(.L_x_26) ;  /* 0x000000000028a947 */ /* 0x000fea0001800000 */
[----:B------:R-:W0:Y:S01]  /*0df0*/  LDCU UR8, c[0x0][0x394] ;  /* 0x00007280ff0877ac */ /* 0x000e220008000800 */
[----:B------:R-:W-:-:S05]  /*0e00*/  VIADD R11, R6, UR9 ;  /* 0x00000009060b7c36 */ /* 0x000fca0008000000 */
[----:B0-----:R-:W-:-:S04]  /*0e10*/  ISETP.GE.AND P1, PT, R11, UR8, PT ;  /* 0x000000080b007c0c */ /* 0x001fc8000bf26270 */
[----:B------:R-:W-:-:S04]  /*0e20*/  ISETP.LT.OR P1, PT, R11, RZ, P1 ;  /* 0x000000ff0b00720c */ /* 0x000fc80000f21670 */
[----:B------:R-:W-:-:S13]  /*0e30*/  PLOP3.LUT P1, PT, P1, P0, PT, 0xf8, 0x8f ;  /* 0x00000000008f781c */ /* 0x000fda0000f21f70 */
[----:B------:R-:W-:Y:S05]  /*0e40*/  @P1 BRA `(.L_x_27) ;  /* 0x0000000000241947 */ /* 0x000fea0003800000 */
[----:B------:R-:W2:Y:S01]  /*0e50*/  LDG.E R11, desc[UR10][R2.64+0x4] ;  /* 0x0000040a020b7981 */ /* 0x000ea2000c1e1900 */
[----:B------:R-:W2:Y:S02]  /*0e60*/  LDCU UR8, c[0x3][UR7+0x4] ;  /* 0x00c00080070877ac */ /* 0x000ea40008000800 */
[----:B--2---:R-:W-:Y:S01]  /*0e70*/  FFMA R4, R11, UR8, R4 ;  /* 0x000000080b047c23 */ /* 0x004fe20008000004 */
[----:B------:R-:W-:Y:S06]  /*0e80*/  BRA `(.L_x_27) ;  /* 0x0000000000147947 */ /* 0x000fec0003800000 */
.L_x_26:
[----:B------:R-:W-:Y:S01]  /*0e90*/  VIADD R11, R8, UR5 ;  /* 0x00000005080b7c36 */ /* 0x000fe20008000000 */
[----:B------:R-:W0:Y:S04]  /*0ea0*/  LDCU UR8, c[0x3][UR7+0x4] ;  /* 0x00c00080070877ac */ /* 0x000e280008000800 */
[----:B------:R-:W-:-:S06]  /*0eb0*/  LEA R11, R11, R10, 0x2 ;  /* 0x0000000a0b0b7211 */ /* 0x000fcc00078e10ff */
[----:B------:R-:W0:Y:S02]  /*0ec0*/  LDS R11, [R11+0x4] ;  /* 0x000004000b0b7984 */ /* 0x000e240000000800 */
[----:B0-----:R-:W-:-:S07]  /*0ed0*/  FFMA R4, R11, UR8, R4 ;  /* 0x000000080b047c23 */ /* 0x001fce0008000004 */
.L_x_27:
[----:B------:R-:W-:Y:S05]  /*0ee0*/  BSYNC.RECONVERGENT B0 ;  /* 0x0000000000007941 */ /* 0x000fea0003800200 */
.L_x_25:
[----:B------:R-:W-:Y:S01]  /*0ef0*/  UIADD3 UR9, UPT, UPT, UR5, 0x2, URZ ;  /* 0x0000000205097890 */ /* 0x000fe2000fffe0ff */
[----:B------:R-:W-:Y:S05]  /*0f00*/  BSSY.RECONVERGENT B0, `(.L_x_24) ;  /* 0x0000013000007945 */ /* 0x000fea0003800200 */
[----:B------:R-:W-:-:S05]  /*0f10*/  VIADD R11, R8, UR9 ;  /* 0x00000009080b7c36 */ /* 0x000fca0008000000 */
[----:B------:R-:W-:-:S13]  /*0f20*/  ISETP.LT.U32.AND P1, PT, R11, 0x20, PT ;  /* 0x000000200b00780c */ /* 0x000fda0003f21070 */
        /* <DEDUP_REMOVED lines=11> */
.L_x_28:
[----:B------:R-:W-:Y:S01]  /*0fe0*/  IADD3 R3, PT, PT, R8, UR5, RZ ;  /* 0x0000000508037c10 */ /* 0x000fe2000fffe0ff */
[----:B------:R-:W0:Y:S04]  /*0ff0*/  LDCU UR8, c[0x3][UR7+0x8] ;  /* 0x00c00100070877ac */ /* 0x000e280008000800 */
[----:B------:R-:W-:-:S06]  /*1000*/  IMAD R3, R3, 0x4, R10 ;  /* 0x0000000403037824 */ /* 0x000fcc00078e020a */
[----:B------:R-:W0:Y:S02]  /*1010*/  LDS R3, [R3+0x8] ;  /* 0x0000080003037984 */ /* 0x000e240000000800 */
[----:B0-----:R-:W-:-:S07]  /*1020*/  FFMA R4, R3, UR8, R4 ;  /* 0x0000000803047c23 */ /* 0x001fce0008000004 */
.L_x_29:
[----:B------:R-:W-:Y:S05]  /*1030*/  BSYNC.RECONVERGENT B0 ;  /* 0x0000000000007941 */ /* 0x000fea0003800200 */
.L_x_24:
[----:B------:R-:W-:Y:S05]  /*1040*/  BRA.U UP0, `(.L_x_30) ;  /* 0xfffffff100b07547 */ /* 0x000fea000b83ffff */
.L_x_3:
[----:B01----:R-:W0:Y:S01]  /*1050*/  LDC.64 R2, c[0x0][0x388] ;  /* 0x0000e200ff027b82 */ /* 0x003e220000000a00 */
[----:B------:R-:W1:Y:S02]  /*1060*/  LDCU UR5, c[0x0][0x394] ;  /* 0x00007280ff0577ac */ /* 0x000e640008000800 */
[----:B-1----:R-:W-:-:S04]  /*1070*/  IMAD R5, R0, UR5, R5 ;  /* 0x0000000500057c24 */ /* 0x002fc8000f8e0205 */
[----:B0-----:R-:W-:-:S05]  /*1080*/  IMAD.WIDE R2, R5, 0x4, R2 ;  /* 0x0000000405027825 */ /* 0x001fca00078e0202 */
[----:B------:R-:W-:Y:S01]  /*1090*/  STG.E desc[UR10][R2.64], R4 ;  /* 0x0000000402007986 */ /* 0x000fe2000c10190a */
[----:B------:R-:W-:Y:S05]  /*10a0*/  EXIT ;  /* 0x000000000000794d */ /* 0x000fea0003800000 */
.L_x_31:
[----:B------:R-:W-:-:S00]  /*10b0*/  BRA `(.L_x_31) ;  /* 0xfffffffc00fc7947 */ /* 0x000fc0000383ffff */
[----:B------:R-:W-:-:S00]  /*10c0*/  NOP ;  /* 0x0000000000007918 */ /* 0x000fc00000000000 */
        /* <DEDUP_REMOVED lines=11> */
.L_x_32:


//--------------------- .nv.shared._Z7_conv2dPfS_iii --------------------------
	.section	.nv.shared._Z7_conv2dPfS_iii,"aw",@nobits
	.sectionflags	@""
	.align	4
.nv.shared._Z7_conv2dPfS_iii:
	.zero		5120


//--------------------- .nv.shared.reserved.0     --------------------------
	.section	.nv.shared.reserved.0,"aw",@nobits
	.weak		__nv_reservedSMEM_offset_0_alias
	.size		__nv_reservedSMEM_offset_0_alias, 0, 64
	.other		__nv_reservedSMEM_offset_0_alias,@"STO_CUDA_RESERVED_SHARED STV_DEFAULT"
__nv_reservedSMEM_offset_0_alias:
	.zero		0
	.zero		64


//--------------------- .nv.constant0._Z7_conv2dPfS_iii --------------------------
	.section	.nv.constant0._Z7_conv2dPfS_iii,"a",@progbits
	.sectionflags	@""
	.align	4
.nv.constant0._Z7_conv2dPfS_iii:
	.zero		924


//--------------------- SYMBOLS --------------------------

	.type		.nv.reservedSmem.offset0,@object
	.size		.nv.reservedSmem.offset0,0x4
	.type		.nv.reservedSmem.cap,@object
	.size		.nv.reservedSmem.cap,0x4
